//
// Generated by NVIDIA NVVM Compiler
//
// Compiler Build ID: CL-36424714
// Cuda compilation tools, release 13.0, V13.0.88
// Based on NVVM 20.0.0
//

.version 9.0
.target sm_100
.address_size 64

	// .globl	_Z10stencil_1dPiS_
// _ZZ10stencil_1dPiS_E4temp has been demoted

.visible .entry _Z10stencil_1dPiS_(
	.param .u64 .ptr .align 1 _Z10stencil_1dPiS__param_0,
	.param .u64 .ptr .align 1 _Z10stencil_1dPiS__param_1
)
{
	.reg .pred 	%p<2>;
	.reg .b32 	%r<26>;
	.reg .b64 	%rd<9>;
	// demoted variable
	.shared .align 4 .b8 _ZZ10stencil_1dPiS_E4temp[2072];
	ld.param.u64 	%rd3, [_Z10stencil_1dPiS__param_0];
	ld.param.u64 	%rd2, [_Z10stencil_1dPiS__param_1];
	cvta.to.global.u64 	%rd4, %rd3;
	mov.u32 	%r7, %tid.x;
	mov.u32 	%r8, %ctaid.x;
	add.s32 	%r9, %r7, %r8;
	mov.u32 	%r10, %ntid.x;
	add.s32 	%r1, %r9, %r10;
	mul.wide.s32 	%rd5, %r1, 4;
	add.s64 	%rd1, %rd4, %rd5;
	ld.global.u32 	%r2, [%rd1];
	shl.b32 	%r11, %r7, 2;
	mov.u32 	%r12, _ZZ10stencil_1dPiS_E4temp;
	add.s32 	%r3, %r12, %r11;
	st.shared.u32 	[%r3+12], %r2;
	setp.lt.u32 	%p1, %r7, 3;
	@%p1 bra 	$L__BB0_2;
	ld.shared.u32 	%r25, [%r3];
	bra.uni 	$L__BB0_3;
$L__BB0_2:
	ld.global.u32 	%r25, [%rd1+-12];
	st.shared.u32 	[%r3], %r25;
	ld.global.u32 	%r13, [%rd1+2048];
	st.shared.u32 	[%r3+2060], %r13;
$L__BB0_3:
	ld.shared.u32 	%r14, [%r3+4];
	add.s32 	%r15, %r14, %r25;
	ld.shared.u32 	%r16, [%r3+8];
	add.s32 	%r17, %r16, %r15;
	add.s32 	%r18, %r2, %r17;
	ld.shared.u32 	%r19, [%r3+16];
	add.s32 	%r20, %r19, %r18;
	ld.shared.u32 	%r21, [%r3+20];
	add.s32 	%r22, %r21, %r20;
	ld.shared.u32 	%r23, [%r3+24];
	add.s32 	%r24, %r23, %r22;
	cvta.to.global.u64 	%rd6, %rd2;
	add.s64 	%rd8, %rd6, %rd5;
	st.global.u32 	[%rd8], %r24;
	ret;

}


// ===== COMPILED SASS (sm_100) =====

	.target	sm_100

	.elftype	@"ET_EXEC"


//--------------------- .note.nv.tkinfo           --------------------------
	.section	.note.nv.tkinfo,"",@"SHT_NOTE"
	.sectionflags	@"SHF_NOTE_NV_TKINFO"
	.tkinfo
        /*0018*/ 	.word	0x00000002
        /*0030*/ 	.string	""
        /*0030*/ 	.string	"ptxas"
        /*0030*/ 	.string	"Cuda compilation tools, release 13.0, V13.0.88"
        /*0030*/ 	.string	"Build cuda_13.0.r13.0/compiler.36424714_0"
        /*0030*/ 	.string	"-arch sm_100 -m 64 "



//--------------------- .note.nv.cuinfo           --------------------------
	.section	.note.nv.cuinfo,"",@"SHT_NOTE"
	.sectionflags	@"SHF_NOTE_NV_CUINFO"
        /*0018*/ 	.short	0x0002
        /*001a*/ 	.short	0x0064
        /*001c*/ 	.short	0x0082
	.zero		2


//--------------------- .nv.info                  --------------------------
	.section	.nv.info,"",@"SHT_CUDA_INFO"
	.align	4


	//----- nvinfo : EIATTR_REGCOUNT
	.align		4
        /*0000*/ 	.byte	0x04, 0x2f
        /*0002*/ 	.short	(.L_1 - .L_0)
	.align		4
.L_0:
        /*0004*/ 	.word	index@(_Z10stencil_1dPiS_)
        /*0008*/ 	.word	0x00000011


	//----- nvinfo : EIATTR_FRAME_SIZE
	.align		4
.L_1:
        /*000c*/ 	.byte	0x04, 0x11
        /*000e*/ 	.short	(.L_3 - .L_2)
	.align		4
.L_2:
        /*0010*/ 	.word	index@(_Z10stencil_1dPiS_)
        /*0014*/ 	.word	0x00000000


	//----- nvinfo : EIATTR_MIN_STACK_SIZE
	.align		4
.L_3:
        /*0018*/ 	.byte	0x04, 0x12
        /*001a*/ 	.short	(.L_5 - .L_4)
	.align		4
.L_4:
        /*001c*/ 	.word	index@(_Z10stencil_1dPiS_)
        /*0020*/ 	.word	0x00000000
.L_5:


//--------------------- .nv.compat                --------------------------
	.section	.nv.compat,"",@"SHT_CUDA_COMPAT_INFO"
	.align	4
        /*0000*/ 	.byte	0x02, 0x09, 0x00, 0x00, 0x02, 0x02, 0x01, 0x00, 0x02, 0x05, 0x05, 0x00, 0x03, 0x07, 0x01, 0x01
        /*0010*/ 	.byte	0x02, 0x03, 0x00, 0x00, 0x02, 0x06, 0x01, 0x00, 0x04, 0x0b, 0x08, 0x00, 0x09, 0x00, 0x00, 0x00
        /*0020*/ 	.byte	0x00, 0x00, 0x00, 0x00


//--------------------- .nv.info._Z10stencil_1dPiS_ --------------------------
	.section	.nv.info._Z10stencil_1dPiS_,"",@"SHT_CUDA_INFO"
	.sectionflags	@""
	.align	4


	//----- nvinfo : EIATTR_CUDA_API_VERSION
	.align		4
        /*0000*/ 	.byte	0x04, 0x37
        /*0002*/ 	.short	(.L_7 - .L_6)
.L_6:
        /*0004*/ 	.word	0x00000082


	//----- nvinfo : EIATTR_KPARAM_INFO
	.align		4
.L_7:
        /*0008*/ 	.byte	0x04, 0x17
        /*000a*/ 	.short	(.L_9 - .L_8)
.L_8:
        /*000c*/ 	.word	0x00000000
        /*0010*/ 	.short	0x0001
        /*0012*/ 	.short	0x0008
        /*0014*/ 	.byte	0x00, 0xf5, 0x21, 0x00


	//----- nvinfo : EIATTR_KPARAM_INFO
	.align		4
.L_9:
        /*0018*/ 	.byte	0x04, 0x17
        /*001a*/ 	.short	(.L_11 - .L_10)
.L_10:
        /*001c*/ 	.word	0x00000000
        /*0020*/ 	.short	0x0000
        /*0022*/ 	.short	0x0000
        /*0024*/ 	.byte	0x00, 0xf5, 0x21, 0x00


	//----- nvinfo : EIATTR_SPARSE_MMA_MASK
	.align		4
.L_11:
        /*0028*/ 	.byte	0x03, 0x50
        /*002a*/ 	.short	0x0000


	//----- nvinfo : EIATTR_MAXREG_COUNT
	.align		4
        /*002c*/ 	.byte	0x03, 0x1b
        /*002e*/ 	.short	0x00ff


	//----- nvinfo : EIATTR_MERCURY_ISA_VERSION
	.align		4
        /*0030*/ 	.byte	0x03, 0x5f
        /*0032*/ 	.short	0x0101


	//----- nvinfo : EIATTR_VRC_CTA_INIT_COUNT
	.align		4
        /*0034*/ 	.byte	0x02, 0x4a
	.zero		1
	.zero		1


	//----- nvinfo : EIATTR_EXIT_INSTR_OFFSETS
	.align		4
        /*0038*/ 	.byte	0x04, 0x1c
        /*003a*/ 	.short	(.L_13 - .L_12)


	//   ....[0]....
.L_12:
        /*003c*/ 	.word	0x000001f0


	//----- nvinfo : EIATTR_CBANK_PARAM_SIZE
	.align		4
.L_13:
        /*0040*/ 	.byte	0x03, 0x19
        /*0042*/ 	.short	0x0010


	//----- nvinfo : EIATTR_PARAM_CBANK
	.align		4
        /*0044*/ 	.byte	0x04, 0x0a
        /*0046*/ 	.short	(.L_15 - .L_14)
	.align		4
.L_14:
        /*0048*/ 	.word	index@(.nv.constant0._Z10stencil_1dPiS_)
        /*004c*/ 	.short	0x0380
        /*004e*/ 	.short	0x0010


	//----- nvinfo : EIATTR_SW_WAR
	.align		4
.L_15:
        /*0050*/ 	.byte	0x04, 0x36
        /*0052*/ 	.short	(.L_17 - .L_16)
.L_16:
        /*0054*/ 	.word	0x00000008
.L_17:


//--------------------- .nv.callgraph             --------------------------
	.section	.nv.callgraph,"",@"SHT_CUDA_CALLGRAPH"
	.align	4
	.sectionentsize	8
	.align		4
        /*0000*/ 	.word	0x00000000
	.align		4
        /*0004*/ 	.word	0xffffffff
	.align		4
        /*0008*/ 	.word	0x00000000
	.align		4
        /*000c*/ 	.word	0xfffffffe
	.align		4
        /*0010*/ 	.word	0x00000000
	.align		4
        /*0014*/ 	.word	0xfffffffd
	.align		4
        /*0018*/ 	.word	0x00000000
	.align		4
        /*001c*/ 	.word	0xfffffffc


//--------------------- .text._Z10stencil_1dPiS_  --------------------------
	.section	.text._Z10stencil_1dPiS_,"ax",@progbits
	.align	128
        .global         _Z10stencil_1dPiS_
        .type           _Z10stencil_1dPiS_,@function
        .size           _Z10stencil_1dPiS_,(.L_x_1 - _Z10stencil_1dPiS_)
        .other          _Z10stencil_1dPiS_,@"STO_CUDA_ENTRY STV_DEFAULT"
_Z10stencil_1dPiS_:
.text._Z10stencil_1dPiS_:
[----:B------:R-:W-:Y:S01]  /*0000*/  LDC R1, c[0x0][0x37c] ;  /* 0x0000df00ff017b82 */ /* 0x000fe20000000800 */
[----:B------:R-:W0:Y:S07]  /*0010*/  S2R R7, SR_TID.X ;  /* 0x0000000000077919 */ /* 0x000e2e0000002100 */
[----:B------:R-:W1:Y:S01]  /*0020*/  S2UR UR5, SR_CgaCtaId ;  /* 0x00000000000579c3 */ /* 0x000e620000008800 */
[----:B------:R-:W-:-:S07]  /*0030*/  UMOV UR4, 0x400 ;  /* 0x0000040000047882 */ /* 0x000fce0000000000 */
[----:B------:R-:W2:Y:S08]  /*0040*/  S2UR UR6, SR_CTAID.X ;  /* 0x00000000000679c3 */ /* 0x000eb00000002500 */
[----:B------:R-:W2:Y:S01]  /*0050*/  LDC R0, c[0x0][0x360] ;  /* 0x0000d800ff007b82 */ /* 0x000ea20000000800 */
[----:B-1----:R-:W-:-:S07]  /*0060*/  ULEA UR4, UR5, UR4, 0x18 ;  /* 0x0000000405047291 */ /* 0x002fce000f8ec0ff */
[----:B------:R-:W1:Y:S01]  /*0070*/  LDC.64 R2, c[0x0][0x380] ;  /* 0x0000e000ff027b82 */ /* 0x000e620000000a00 */
[C---:B0-----:R-:W-:Y:S02]  /*0080*/  ISETP.GE.U32.AND P0, PT, R7.reuse, 0x3, PT ;  /* 0x000000030700780c */ /* 0x041fe40003f06070 */
[----:B------:R-:W-:-:S05]  /*0090*/  LEA R9, R7, UR4, 0x2 ;  /* 0x0000000407097c11 */ /* 0x000fca000f8e10ff */
[----:B------:R-:W0:Y:S01]  /*00a0*/  LDC.64 R4, c[0x0][0x388] ;  /* 0x0000e200ff047b82 */ /* 0x000e220000000a00 */
[----:B------:R-:W3:Y:S01]  /*00b0*/  LDCU.64 UR4, c[0x0][0x358] ;  /* 0x00006b00ff0477ac */ /* 0x000ee20008000a00 */
[----:B------:R-:W-:Y:S01]  /*00c0*/  LDS R11, [R9+0x4] ;  /* 0x00000400090b7984 */ /* 0x000fe20000000800 */
[----:B--2---:R-:W-:-:S03]  /*00d0*/  IADD3 R7, PT, PT, R0, UR6, R7 ;  /* 0x0000000600077c10 */ /* 0x004fc6000fffe007 */
[----:B------:R-:W-:Y:S04]  /*00e0*/  LDS R10, [R9+0x8] ;  /* 0x00000800090a7984 */ /* 0x000fe80000000800 */
[----:B------:R-:W2:Y:S01]  /*00f0*/  @P0 LDS R6, [R9] ;  /* 0x0000000009060984 */ /* 0x000ea20000000800 */
[----:B-1----:R-:W-:-:S03]  /*0100*/  IMAD.WIDE R2, R7, 0x4, R2 ;  /* 0x0000000407027825 */ /* 0x002fc600078e0202 */
[----:B------:R-:W1:Y:S04]  /*0110*/  LDS R12, [R9+0x10] ;  /* 0x00001000090c7984 */ /* 0x000e680000000800 */
[----:B---3--:R-:W3:Y:S04]  /*0120*/  LDG.E R0, desc[UR4][R2.64] ;  /* 0x0000000402007981 */ /* 0x008ee8000c1e1900 */
[----:B------:R-:W4:Y:S04]  /*0130*/  @!P0 LDG.E R8, desc[UR4][R2.64+0x800] ;  /* 0x0008000402088981 */ /* 0x000f28000c1e1900 */
[----:B------:R-:W-:Y:S04]  /*0140*/  LDS R14, [R9+0x14] ;  /* 0x00001400090e7984 */ /* 0x000fe80000000800 */
[----:B------:R-:W5:Y:S04]  /*0150*/  LDS R13, [R9+0x18] ;  /* 0x00001800090d7984 */ /* 0x000f680000000800 */
[----:B------:R-:W2:Y:S01]  /*0160*/  @!P0 LDG.E R6, desc[UR4][R2.64+-0xc] ;  /* 0xfffff40402068981 */ /* 0x000ea2000c1e1900 */
[----:B0-----:R-:W-:-:S03]  /*0170*/  IMAD.WIDE R4, R7, 0x4, R4 ;  /* 0x0000000407047825 */ /* 0x001fc600078e0204 */
[----:B---3--:R-:W-:Y:S04]  /*0180*/  STS [R9+0xc], R0 ;  /* 0x00000c0009007388 */ /* 0x008fe80000000800 */
[----:B----4-:R-:W-:Y:S01]  /*0190*/  @!P0 STS [R9+0x80c], R8 ;  /* 0x00080c0809008388 */ /* 0x010fe20000000800 */
[----:B--2---:R-:W-:-:S04]  /*01a0*/  IADD3 R11, PT, PT, R10, R11, R6 ;  /* 0x0000000b0a0b7210 */ /* 0x004fc80007ffe006 */
[----:B-1----:R-:W-:-:S04]  /*01b0*/  IADD3 R11, PT, PT, R12, R0, R11 ;  /* 0x000000000c0b7210 */ /* 0x002fc80007ffe00b */
[----:B-----5:R-:W-:Y:S01]  /*01c0*/  IADD3 R11, PT, PT, R13, R14, R11 ;  /* 0x0000000e0d0b7210 */ /* 0x020fe20007ffe00b */
[----:B------:R-:W-:Y:S04]  /*01d0*/  @!P0 STS [R9], R6 ;  /* 0x0000000609008388 */ /* 0x000fe80000000800 */
[----:B------:R-:W-:Y:S01]  /*01e0*/  STG.E desc[UR4][R4.64], R11 ;  /* 0x0000000b04007986 */ /* 0x000fe2000c101904 */
[----:B------:R-:W-:Y:S05]  /*01f0*/  EXIT ;  /* 0x000000000000794d */ /* 0x000fea0003800000 */
.L_x_0:
[----:B------:R-:W-:-:S00]  /*0200*/  BRA `(.L_x_0) ;  /* 0xfffffffc00fc7947 */ /* 0x000fc0000383ffff */
[----:B------:R-:W-:-:S00]  /*0210*/  NOP ;  /* 0x0000000000007918 */ /* 0x000fc00000000000 */
        /* <DEDUP_REMOVED lines=14> */
.L_x_1:


//--------------------- .nv.shared._Z10stencil_1dPiS_ --------------------------
	.section	.nv.shared._Z10stencil_1dPiS_,"aw",@nobits
	.sectionflags	@""
	.align	4
.nv.shared._Z10stencil_1dPiS_:
	.zero		3096


//--------------------- .nv.shared.reserved.0     --------------------------
	.section	.nv.shared.reserved.0,"aw",@nobits
	.weak		__nv_reservedSMEM_offset_0_alias
	.size		__nv_reservedSMEM_offset_0_alias, 0, 64
	.other		__nv_reservedSMEM_offset_0_alias,@"STO_CUDA_RESERVED_SHARED STV_DEFAULT"
__nv_reservedSMEM_offset_0_alias:
	.zero		0
	.zero		64


//--------------------- .nv.constant0._Z10stencil_1dPiS_ --------------------------
	.section	.nv.constant0._Z10stencil_1dPiS_,"a",@progbits
	.sectionflags	@""
	.align	4
.nv.constant0._Z10stencil_1dPiS_:
	.zero		912


//--------------------- SYMBOLS --------------------------

	.type		.nv.reservedSmem.offset0,@object
	.size		.nv.reservedSmem.offset0,0x4
	.type		.nv.reservedSmem.cap,@object
	.size		.nv.reservedSmem.cap,0x4
